//
// Generated by NVIDIA NVVM Compiler
//
// Compiler Build ID: CL-36424714
// Cuda compilation tools, release 13.0, V13.0.88
// Based on NVVM 20.0.0
//

.version 9.0
.target sm_100
.address_size 64

	// .globl	_Z6kernelv
.extern .func  (.param .b32 func_retval0) vprintf
(
	.param .b64 vprintf_param_0,
	.param .b64 vprintf_param_1
)
;
.global .align 1 .b8 $str[21] = {40, 37, 100, 44, 32, 37, 100, 41, 32, 45, 32, 40, 37, 100, 44, 32, 37, 100, 41, 10};

.visible .entry _Z6kernelv()
{
	.local .align 16 .b8 	__local_depot0[16];
	.reg .b64 	%SP;
	.reg .b64 	%SPL;
	.reg .b32 	%r<7>;
	.reg .b64 	%rd<5>;

	mov.u64 	%SPL, __local_depot0;
	cvta.local.u64 	%SP, %SPL;
	add.u64 	%rd1, %SP, 0;
	add.u64 	%rd2, %SPL, 0;
	mov.u32 	%r1, %ctaid.x;
	mov.u32 	%r2, %ctaid.y;
	mov.u32 	%r3, %tid.x;
	mov.u32 	%r4, %tid.y;
	st.local.v4.u32 	[%rd2], {%r1, %r2, %r3, %r4};
	mov.u64 	%rd3, $str;
	cvta.global.u64 	%rd4, %rd3;
	{ // callseq 0, 0
	.param .b64 param0;
	st.param.b64 	[param0], %rd4;
	.param .b64 param1;
	st.param.b64 	[param1], %rd1;
	.param .b32 retval0;
	call.uni (retval0), 
	vprintf, 
	(
	param0, 
	param1
	);
	ld.param.b32 	%r5, [retval0];
	} // callseq 0
	ret;

}


// ===== COMPILED SASS (sm_100) =====

	.target	sm_100

	.elftype	@"ET_EXEC"


//--------------------- .note.nv.tkinfo           --------------------------
	.section	.note.nv.tkinfo,"",@"SHT_NOTE"
	.sectionflags	@"SHF_NOTE_NV_TKINFO"
	.tkinfo
        /*0018*/ 	.word	0x00000002
        /*0030*/ 	.string	""
        /*0030*/ 	.string	"ptxas"
        /*0030*/ 	.string	"Cuda compilation tools, release 13.0, V13.0.88"
        /*0030*/ 	.string	"Build cuda_13.0.r13.0/compiler.36424714_0"
        /*0030*/ 	.string	"-arch sm_100 -m 64 "



//--------------------- .note.nv.cuinfo           --------------------------
	.section	.note.nv.cuinfo,"",@"SHT_NOTE"
	.sectionflags	@"SHF_NOTE_NV_CUINFO"
        /*0018*/ 	.short	0x0002
        /*001a*/ 	.short	0x0064
        /*001c*/ 	.short	0x0082
	.zero		2


//--------------------- .nv.info                  --------------------------
	.section	.nv.info,"",@"SHT_CUDA_INFO"
	.align	4


	//----- nvinfo : EIATTR_REGCOUNT
	.align		4
        /*0000*/ 	.byte	0x04, 0x2f
        /*0002*/ 	.short	(.L_2 - .L_1)
	.align		4
.L_1:
        /*0004*/ 	.word	index@(_Z6kernelv)
        /*0008*/ 	.word	0x00000018


	//----- nvinfo : EIATTR_FRAME_SIZE
	.align		4
.L_2:
        /*000c*/ 	.byte	0x04, 0x11
        /*000e*/ 	.short	(.L_4 - .L_3)
	.align		4
.L_3:
        /*0010*/ 	.word	index@(_Z6kernelv)
        /*0014*/ 	.word	0x00000010


	//----- nvinfo : EIATTR_MIN_STACK_SIZE
	.align		4
.L_4:
        /*0018*/ 	.byte	0x04, 0x12
        /*001a*/ 	.short	(.L_6 - .L_5)
	.align		4
.L_5:
        /*001c*/ 	.word	index@(_Z6kernelv)
        /*0020*/ 	.word	0x00000010
.L_6:


//--------------------- .nv.compat                --------------------------
	.section	.nv.compat,"",@"SHT_CUDA_COMPAT_INFO"
	.align	4
        /*0000*/ 	.byte	0x02, 0x09, 0x00, 0x00, 0x02, 0x02, 0x01, 0x00, 0x02, 0x05, 0x05, 0x00, 0x03, 0x07, 0x01, 0x01
        /*0010*/ 	.byte	0x02, 0x03, 0x00, 0x00, 0x02, 0x06, 0x01, 0x00, 0x04, 0x0b, 0x08, 0x00, 0x09, 0x00, 0x00, 0x00
        /*0020*/ 	.byte	0x00, 0x00, 0x00, 0x00


//--------------------- .nv.info._Z6kernelv       --------------------------
	.section	.nv.info._Z6kernelv,"",@"SHT_CUDA_INFO"
	.sectionflags	@""
	.align	4


	//----- nvinfo : EIATTR_CUDA_API_VERSION
	.align		4
        /*0000*/ 	.byte	0x04, 0x37
        /*0002*/ 	.short	(.L_8 - .L_7)
.L_7:
        /*0004*/ 	.word	0x00000082


	//----- nvinfo : EIATTR_SPARSE_MMA_MASK
	.align		4
.L_8:
        /*0008*/ 	.byte	0x03, 0x50
        /*000a*/ 	.short	0x0000


	//----- nvinfo : EIATTR_MAXREG_COUNT
	.align		4
        /*000c*/ 	.byte	0x03, 0x1b
        /*000e*/ 	.short	0x00ff


	//----- nvinfo : EIATTR_EXTERNS
	.align		4
        /*0010*/ 	.byte	0x04, 0x0f
        /*0012*/ 	.short	(.L_10 - .L_9)


	//   ....[0]....
	.align		4
.L_9:
        /*0014*/ 	.word	index@(vprintf)


	//----- nvinfo : EIATTR_MERCURY_ISA_VERSION
	.align		4
.L_10:
        /*0018*/ 	.byte	0x03, 0x5f
        /*001a*/ 	.short	0x0101


	//----- nvinfo : EIATTR_VRC_CTA_INIT_COUNT
	.align		4
        /*001c*/ 	.byte	0x02, 0x4a
	.zero		1
	.zero		1


	//----- nvinfo : EIATTR_SYSCALL_OFFSETS
	.align		4
        /*0020*/ 	.byte	0x04, 0x46
        /*0022*/ 	.short	(.L_12 - .L_11)


	//   ....[0]....
.L_11:
        /*0024*/ 	.word	0x00000110


	//----- nvinfo : EIATTR_EXIT_INSTR_OFFSETS
	.align		4
.L_12:
        /*0028*/ 	.byte	0x04, 0x1c
        /*002a*/ 	.short	(.L_14 - .L_13)


	//   ....[0]....
.L_13:
        /*002c*/ 	.word	0x00000120


	//----- nvinfo : EIATTR_SW_WAR
	.align		4
.L_14:
        /*0030*/ 	.byte	0x04, 0x36
        /*0032*/ 	.short	(.L_16 - .L_15)
.L_15:
        /*0034*/ 	.word	0x00000008
.L_16:


//--------------------- .nv.callgraph             --------------------------
	.section	.nv.callgraph,"",@"SHT_CUDA_CALLGRAPH"
	.align	4
	.sectionentsize	8
	.align		4
        /*0000*/ 	.word	0x00000000
	.align		4
        /*0004*/ 	.word	0xffffffff
	.align		4
        /*0008*/ 	.word	index@(_Z6kernelv)
	.align		4
        /*000c*/ 	.word	index@(vprintf)
	.align		4
        /*0010*/ 	.word	0x00000000
	.align		4
        /*0014*/ 	.word	0xfffffffe
	.align		4
        /*0018*/ 	.word	0x00000000
	.align		4
        /*001c*/ 	.word	0xfffffffd
	.align		4
        /*0020*/ 	.word	0x00000000
	.align		4
        /*0024*/ 	.word	0xfffffffc


//--------------------- .nv.constant4             --------------------------
	.section	.nv.constant4,"a",@progbits
	.align	8
	.align		8
.nv.constant4:
        /*0000*/ 	.dword	vprintf
	.align		8
        /*0008*/ 	.dword	$str


//--------------------- .text._Z6kernelv          --------------------------
	.section	.text._Z6kernelv,"ax",@progbits
	.align	128
        .global         _Z6kernelv
        .type           _Z6kernelv,@function
        .size           _Z6kernelv,(.L_x_2 - _Z6kernelv)
        .other          _Z6kernelv,@"STO_CUDA_ENTRY STV_DEFAULT"
_Z6kernelv:
.text._Z6kernelv:
[----:B------:R-:W0:Y:S01]  /*0000*/  LDC R1, c[0x0][0x37c] ;  /* 0x0000df00ff017b82 */ /* 0x000e220000000800 */
[----:B------:R-:W1:Y:S01]  /*0010*/  S2R R8, SR_CTAID.X ;  /* 0x0000000000087919 */ /* 0x000e620000002500 */
[----:B0-----:R-:W-:Y:S01]  /*0020*/  VIADD R1, R1, 0xfffffff0 ;  /* 0xfffffff001017836 */ /* 0x001fe20000000000 */
[----:B------:R-:W-:Y:S01]  /*0030*/  MOV R0, 0x0 ;  /* 0x0000000000007802 */ /* 0x000fe20000000f00 */
[----:B------:R-:W0:Y:S01]  /*0040*/  LDCU UR4, c[0x0][0x2f8] ;  /* 0x00005f00ff0477ac */ /* 0x000e220008000800 */
[----:B------:R-:W1:Y:S03]  /*0050*/  S2R R9, SR_CTAID.Y ;  /* 0x0000000000097919 */ /* 0x000e660000002600 */
[----:B------:R2:W3:Y:S01]  /*0060*/  LDC.64 R2, c[0x4][R0] ;  /* 0x0100000000027b82 */ /* 0x0004e20000000a00 */
[----:B------:R-:W4:Y:S01]  /*0070*/  LDCU.64 UR6, c[0x4][0x8] ;  /* 0x01000100ff0677ac */ /* 0x000f220008000a00 */
[----:B------:R-:W1:Y:S01]  /*0080*/  S2R R10, SR_TID.X ;  /* 0x00000000000a7919 */ /* 0x000e620000002100 */
[----:B------:R-:W5:Y:S01]  /*0090*/  LDCU UR5, c[0x0][0x2fc] ;  /* 0x00005f80ff0577ac */ /* 0x000f620008000800 */
[----:B------:R-:W1:Y:S01]  /*00a0*/  S2R R11, SR_TID.Y ;  /* 0x00000000000b7919 */ /* 0x000e620000002200 */
[----:B0-----:R-:W-:Y:S01]  /*00b0*/  IADD3 R6, P0, PT, R1, UR4, RZ ;  /* 0x0000000401067c10 */ /* 0x001fe2000ff1e0ff */
[----:B----4-:R-:W-:Y:S01]  /*00c0*/  IMAD.U32 R4, RZ, RZ, UR6 ;  /* 0x00000006ff047e24 */ /* 0x010fe2000f8e00ff */
[----:B------:R-:W-:-:S03]  /*00d0*/  MOV R5, UR7 ;  /* 0x0000000700057c02 */ /* 0x000fc60008000f00 */
[----:B-----5:R-:W-:Y:S01]  /*00e0*/  IMAD.X R7, RZ, RZ, UR5, P0 ;  /* 0x00000005ff077e24 */ /* 0x020fe200080e06ff */
[----:B-1----:R2:W-:Y:S07]  /*00f0*/  STL.128 [R1], R8 ;  /* 0x0000000801007387 */ /* 0x0025ee0000100c00 */
[----:B------:R-:W-:-:S07]  /*0100*/  LEPC R20, `(.L_x_0) ;  /* 0x000000001014794e */ /* 0x000fce0000000000 */
[----:B--23--:R-:W-:Y:S05]  /*0110*/  CALL.ABS.NOINC R2 ;  /* 0x0000000002007343 */ /* 0x00cfea0003c00000 */
.L_x_0:
[----:B------:R-:W-:Y:S05]  /*0120*/  EXIT ;  /* 0x000000000000794d */ /* 0x000fea0003800000 */
.L_x_1:
[----:B------:R-:W-:-:S00]  /*0130*/  BRA `(.L_x_1) ;  /* 0xfffffffc00fc7947 */ /* 0x000fc0000383ffff */
[----:B------:R-:W-:-:S00]  /*0140*/  NOP ;  /* 0x0000000000007918 */ /* 0x000fc00000000000 */
        /* <DEDUP_REMOVED lines=11> */
.L_x_2:


//--------------------- .nv.global.init           --------------------------
	.section	.nv.global.init,"aw",@progbits
.nv.global.init:
	.type		$str,@object
	.size		$str,(.L_0 - $str)
$str:
        /*0000*/ 	.byte	0x28, 0x25, 0x64, 0x2c, 0x20, 0x25, 0x64, 0x29, 0x20, 0x2d, 0x20, 0x28, 0x25, 0x64, 0x2c, 0x20
        /*0010*/ 	.byte	0x25, 0x64, 0x29, 0x0a, 0x00
.L_0:


//--------------------- .nv.shared.reserved.0     --------------------------
	.section	.nv.shared.reserved.0,"aw",@nobits
	.weak		__nv_reservedSMEM_offset_0_alias
	.size		__nv_reservedSMEM_offset_0_alias, 0, 64
	.other		__nv_reservedSMEM_offset_0_alias,@"STO_CUDA_RESERVED_SHARED STV_DEFAULT"
__nv_reservedSMEM_offset_0_alias:
	.zero		0
	.zero		64


//--------------------- .nv.constant0._Z6kernelv  --------------------------
	.section	.nv.constant0._Z6kernelv,"a",@progbits
	.sectionflags	@""
	.align	4
.nv.constant0._Z6kernelv:
	.zero		896


//--------------------- SYMBOLS --------------------------

	.type		.nv.reservedSmem.offset0,@object
	.size		.nv.reservedSmem.offset0,0x4
	.type		vprintf,@function
